//
// Generated by NVIDIA NVVM Compiler
//
// Compiler Build ID: CL-36424714
// Cuda compilation tools, release 13.0, V13.0.88
// Based on NVVM 20.0.0
//

.version 9.0
.target sm_100
.address_size 64

	// .globl	_Z3addPfS_i

.visible .entry _Z3addPfS_i(
	.param .u64 .ptr .align 1 _Z3addPfS_i_param_0,
	.param .u64 .ptr .align 1 _Z3addPfS_i_param_1,
	.param .u32 _Z3addPfS_i_param_2
)
{
	.reg .pred 	%p<10>;
	.reg .b32 	%r<23>;
	.reg .b32 	%f<88>;
	.reg .b64 	%rd<28>;

	ld.param.u64 	%rd15, [_Z3addPfS_i_param_0];
	ld.param.u64 	%rd16, [_Z3addPfS_i_param_1];
	ld.param.u32 	%r16, [_Z3addPfS_i_param_2];
	cvta.to.global.u64 	%rd1, %rd16;
	cvta.to.global.u64 	%rd2, %rd15;
	setp.lt.s32 	%p1, %r16, 1;
	@%p1 bra 	$L__BB0_13;
	and.b32  	%r1, %r16, 15;
	setp.lt.u32 	%p2, %r16, 16;
	mov.b32 	%r20, 0;
	@%p2 bra 	$L__BB0_4;
	and.b32  	%r20, %r16, 2147483632;
	neg.s32 	%r18, %r20;
	add.s64 	%rd25, %rd2, 32;
	add.s64 	%rd24, %rd1, 32;
$L__BB0_3:
	.pragma "nounroll";
	ld.global.f32 	%f1, [%rd25+-32];
	ld.global.f32 	%f2, [%rd24+-32];
	add.f32 	%f3, %f1, %f2;
	st.global.f32 	[%rd24+-32], %f3;
	ld.global.f32 	%f4, [%rd25+-28];
	ld.global.f32 	%f5, [%rd24+-28];
	add.f32 	%f6, %f4, %f5;
	st.global.f32 	[%rd24+-28], %f6;
	ld.global.f32 	%f7, [%rd25+-24];
	ld.global.f32 	%f8, [%rd24+-24];
	add.f32 	%f9, %f7, %f8;
	st.global.f32 	[%rd24+-24], %f9;
	ld.global.f32 	%f10, [%rd25+-20];
	ld.global.f32 	%f11, [%rd24+-20];
	add.f32 	%f12, %f10, %f11;
	st.global.f32 	[%rd24+-20], %f12;
	ld.global.f32 	%f13, [%rd25+-16];
	ld.global.f32 	%f14, [%rd24+-16];
	add.f32 	%f15, %f13, %f14;
	st.global.f32 	[%rd24+-16], %f15;
	ld.global.f32 	%f16, [%rd25+-12];
	ld.global.f32 	%f17, [%rd24+-12];
	add.f32 	%f18, %f16, %f17;
	st.global.f32 	[%rd24+-12], %f18;
	ld.global.f32 	%f19, [%rd25+-8];
	ld.global.f32 	%f20, [%rd24+-8];
	add.f32 	%f21, %f19, %f20;
	st.global.f32 	[%rd24+-8], %f21;
	ld.global.f32 	%f22, [%rd25+-4];
	ld.global.f32 	%f23, [%rd24+-4];
	add.f32 	%f24, %f22, %f23;
	st.global.f32 	[%rd24+-4], %f24;
	ld.global.f32 	%f25, [%rd25];
	ld.global.f32 	%f26, [%rd24];
	add.f32 	%f27, %f25, %f26;
	st.global.f32 	[%rd24], %f27;
	ld.global.f32 	%f28, [%rd25+4];
	ld.global.f32 	%f29, [%rd24+4];
	add.f32 	%f30, %f28, %f29;
	st.global.f32 	[%rd24+4], %f30;
	ld.global.f32 	%f31, [%rd25+8];
	ld.global.f32 	%f32, [%rd24+8];
	add.f32 	%f33, %f31, %f32;
	st.global.f32 	[%rd24+8], %f33;
	ld.global.f32 	%f34, [%rd25+12];
	ld.global.f32 	%f35, [%rd24+12];
	add.f32 	%f36, %f34, %f35;
	st.global.f32 	[%rd24+12], %f36;
	ld.global.f32 	%f37, [%rd25+16];
	ld.global.f32 	%f38, [%rd24+16];
	add.f32 	%f39, %f37, %f38;
	st.global.f32 	[%rd24+16], %f39;
	ld.global.f32 	%f40, [%rd25+20];
	ld.global.f32 	%f41, [%rd24+20];
	add.f32 	%f42, %f40, %f41;
	st.global.f32 	[%rd24+20], %f42;
	ld.global.f32 	%f43, [%rd25+24];
	ld.global.f32 	%f44, [%rd24+24];
	add.f32 	%f45, %f43, %f44;
	st.global.f32 	[%rd24+24], %f45;
	ld.global.f32 	%f46, [%rd25+28];
	ld.global.f32 	%f47, [%rd24+28];
	add.f32 	%f48, %f46, %f47;
	st.global.f32 	[%rd24+28], %f48;
	add.s32 	%r18, %r18, 16;
	add.s64 	%rd25, %rd25, 64;
	add.s64 	%rd24, %rd24, 64;
	setp.ne.s32 	%p3, %r18, 0;
	@%p3 bra 	$L__BB0_3;
$L__BB0_4:
	setp.eq.s32 	%p4, %r1, 0;
	@%p4 bra 	$L__BB0_13;
	and.b32  	%r7, %r16, 7;
	setp.lt.u32 	%p5, %r1, 8;
	@%p5 bra 	$L__BB0_7;
	mul.wide.u32 	%rd17, %r20, 4;
	add.s64 	%rd18, %rd2, %rd17;
	ld.global.f32 	%f49, [%rd18];
	add.s64 	%rd19, %rd1, %rd17;
	ld.global.f32 	%f50, [%rd19];
	add.f32 	%f51, %f49, %f50;
	st.global.f32 	[%rd19], %f51;
	ld.global.f32 	%f52, [%rd18+4];
	ld.global.f32 	%f53, [%rd19+4];
	add.f32 	%f54, %f52, %f53;
	st.global.f32 	[%rd19+4], %f54;
	ld.global.f32 	%f55, [%rd18+8];
	ld.global.f32 	%f56, [%rd19+8];
	add.f32 	%f57, %f55, %f56;
	st.global.f32 	[%rd19+8], %f57;
	ld.global.f32 	%f58, [%rd18+12];
	ld.global.f32 	%f59, [%rd19+12];
	add.f32 	%f60, %f58, %f59;
	st.global.f32 	[%rd19+12], %f60;
	ld.global.f32 	%f61, [%rd18+16];
	ld.global.f32 	%f62, [%rd19+16];
	add.f32 	%f63, %f61, %f62;
	st.global.f32 	[%rd19+16], %f63;
	ld.global.f32 	%f64, [%rd18+20];
	ld.global.f32 	%f65, [%rd19+20];
	add.f32 	%f66, %f64, %f65;
	st.global.f32 	[%rd19+20], %f66;
	ld.global.f32 	%f67, [%rd18+24];
	ld.global.f32 	%f68, [%rd19+24];
	add.f32 	%f69, %f67, %f68;
	st.global.f32 	[%rd19+24], %f69;
	ld.global.f32 	%f70, [%rd18+28];
	ld.global.f32 	%f71, [%rd19+28];
	add.f32 	%f72, %f70, %f71;
	st.global.f32 	[%rd19+28], %f72;
	add.s32 	%r20, %r20, 8;
$L__BB0_7:
	setp.eq.s32 	%p6, %r7, 0;
	@%p6 bra 	$L__BB0_13;
	and.b32  	%r10, %r16, 3;
	setp.lt.u32 	%p7, %r7, 4;
	@%p7 bra 	$L__BB0_10;
	mul.wide.u32 	%rd20, %r20, 4;
	add.s64 	%rd21, %rd2, %rd20;
	ld.global.f32 	%f73, [%rd21];
	add.s64 	%rd22, %rd1, %rd20;
	ld.global.f32 	%f74, [%rd22];
	add.f32 	%f75, %f73, %f74;
	st.global.f32 	[%rd22], %f75;
	ld.global.f32 	%f76, [%rd21+4];
	ld.global.f32 	%f77, [%rd22+4];
	add.f32 	%f78, %f76, %f77;
	st.global.f32 	[%rd22+4], %f78;
	ld.global.f32 	%f79, [%rd21+8];
	ld.global.f32 	%f80, [%rd22+8];
	add.f32 	%f81, %f79, %f80;
	st.global.f32 	[%rd22+8], %f81;
	ld.global.f32 	%f82, [%rd21+12];
	ld.global.f32 	%f83, [%rd22+12];
	add.f32 	%f84, %f82, %f83;
	st.global.f32 	[%rd22+12], %f84;
	add.s32 	%r20, %r20, 4;
$L__BB0_10:
	setp.eq.s32 	%p8, %r10, 0;
	@%p8 bra 	$L__BB0_13;
	mul.wide.u32 	%rd23, %r20, 4;
	add.s64 	%rd27, %rd1, %rd23;
	add.s64 	%rd26, %rd2, %rd23;
	neg.s32 	%r22, %r10;
$L__BB0_12:
	.pragma "nounroll";
	ld.global.f32 	%f85, [%rd26];
	ld.global.f32 	%f86, [%rd27];
	add.f32 	%f87, %f85, %f86;
	st.global.f32 	[%rd27], %f87;
	add.s64 	%rd27, %rd27, 4;
	add.s64 	%rd26, %rd26, 4;
	add.s32 	%r22, %r22, 1;
	setp.ne.s32 	%p9, %r22, 0;
	@%p9 bra 	$L__BB0_12;
$L__BB0_13:
	ret;

}


// ===== COMPILED SASS (sm_100) =====

	.target	sm_100

	.elftype	@"ET_EXEC"


//--------------------- .note.nv.tkinfo           --------------------------
	.section	.note.nv.tkinfo,"",@"SHT_NOTE"
	.sectionflags	@"SHF_NOTE_NV_TKINFO"
	.tkinfo
        /*0018*/ 	.word	0x00000002
        /*0030*/ 	.string	""
        /*0030*/ 	.string	"ptxas"
        /*0030*/ 	.string	"Cuda compilation tools, release 13.0, V13.0.88"
        /*0030*/ 	.string	"Build cuda_13.0.r13.0/compiler.36424714_0"
        /*0030*/ 	.string	"-arch sm_100 -m 64 "



//--------------------- .note.nv.cuinfo           --------------------------
	.section	.note.nv.cuinfo,"",@"SHT_NOTE"
	.sectionflags	@"SHF_NOTE_NV_CUINFO"
        /*0018*/ 	.short	0x0002
        /*001a*/ 	.short	0x0064
        /*001c*/ 	.short	0x0082
	.zero		2


//--------------------- .nv.info                  --------------------------
	.section	.nv.info,"",@"SHT_CUDA_INFO"
	.align	4


	//----- nvinfo : EIATTR_REGCOUNT
	.align		4
        /*0000*/ 	.byte	0x04, 0x2f
        /*0002*/ 	.short	(.L_1 - .L_0)
	.align		4
.L_0:
        /*0004*/ 	.word	index@(_Z3addPfS_i)
        /*0008*/ 	.word	0x00000012


	//----- nvinfo : EIATTR_FRAME_SIZE
	.align		4
.L_1:
        /*000c*/ 	.byte	0x04, 0x11
        /*000e*/ 	.short	(.L_3 - .L_2)
	.align		4
.L_2:
        /*0010*/ 	.word	index@(_Z3addPfS_i)
        /*0014*/ 	.word	0x00000000


	//----- nvinfo : EIATTR_MIN_STACK_SIZE
	.align		4
.L_3:
        /*0018*/ 	.byte	0x04, 0x12
        /*001a*/ 	.short	(.L_5 - .L_4)
	.align		4
.L_4:
        /*001c*/ 	.word	index@(_Z3addPfS_i)
        /*0020*/ 	.word	0x00000000
.L_5:


//--------------------- .nv.compat                --------------------------
	.section	.nv.compat,"",@"SHT_CUDA_COMPAT_INFO"
	.align	4
        /*0000*/ 	.byte	0x02, 0x09, 0x00, 0x00, 0x02, 0x02, 0x01, 0x00, 0x02, 0x05, 0x05, 0x00, 0x03, 0x07, 0x01, 0x01
        /*0010*/ 	.byte	0x02, 0x03, 0x00, 0x00, 0x02, 0x06, 0x01, 0x00, 0x04, 0x0b, 0x08, 0x00, 0x09, 0x00, 0x00, 0x00
        /*0020*/ 	.byte	0x00, 0x00, 0x00, 0x00


//--------------------- .nv.info._Z3addPfS_i      --------------------------
	.section	.nv.info._Z3addPfS_i,"",@"SHT_CUDA_INFO"
	.sectionflags	@""
	.align	4


	//----- nvinfo : EIATTR_CUDA_API_VERSION
	.align		4
        /*0000*/ 	.byte	0x04, 0x37
        /*0002*/ 	.short	(.L_7 - .L_6)
.L_6:
        /*0004*/ 	.word	0x00000082


	//----- nvinfo : EIATTR_KPARAM_INFO
	.align		4
.L_7:
        /*0008*/ 	.byte	0x04, 0x17
        /*000a*/ 	.short	(.L_9 - .L_8)
.L_8:
        /*000c*/ 	.word	0x00000000
        /*0010*/ 	.short	0x0002
        /*0012*/ 	.short	0x0010
        /*0014*/ 	.byte	0x00, 0xf0, 0x11, 0x00


	//----- nvinfo : EIATTR_KPARAM_INFO
	.align		4
.L_9:
        /*0018*/ 	.byte	0x04, 0x17
        /*001a*/ 	.short	(.L_11 - .L_10)
.L_10:
        /*001c*/ 	.word	0x00000000
        /*0020*/ 	.short	0x0001
        /*0022*/ 	.short	0x0008
        /*0024*/ 	.byte	0x00, 0xf5, 0x21, 0x00


	//----- nvinfo : EIATTR_KPARAM_INFO
	.align		4
.L_11:
        /*0028*/ 	.byte	0x04, 0x17
        /*002a*/ 	.short	(.L_13 - .L_12)
.L_12:
        /*002c*/ 	.word	0x00000000
        /*0030*/ 	.short	0x0000
        /*0032*/ 	.short	0x0000
        /*0034*/ 	.byte	0x00, 0xf5, 0x21, 0x00


	//----- nvinfo : EIATTR_SPARSE_MMA_MASK
	.align		4
.L_13:
        /*0038*/ 	.byte	0x03, 0x50
        /*003a*/ 	.short	0x0000


	//----- nvinfo : EIATTR_MAXREG_COUNT
	.align		4
        /*003c*/ 	.byte	0x03, 0x1b
        /*003e*/ 	.short	0x00ff


	//----- nvinfo : EIATTR_MERCURY_ISA_VERSION
	.align		4
        /*0040*/ 	.byte	0x03, 0x5f
        /*0042*/ 	.short	0x0101


	//----- nvinfo : EIATTR_VRC_CTA_INIT_COUNT
	.align		4
        /*0044*/ 	.byte	0x02, 0x4a
	.zero		1
	.zero		1


	//----- nvinfo : EIATTR_EXIT_INSTR_OFFSETS
	.align		4
        /*0048*/ 	.byte	0x04, 0x1c
        /*004a*/ 	.short	(.L_15 - .L_14)


	//   ....[0]....
.L_14:
        /*004c*/ 	.word	0x00000030


	//   ....[1]....
        /*0050*/ 	.word	0x000005f0


	//   ....[2]....
        /*0054*/ 	.word	0x00000890


	//   ....[3]....
        /*0058*/ 	.word	0x00000a30


	//   ....[4]....
        /*005c*/ 	.word	0x00000b80


	//----- nvinfo : EIATTR_CBANK_PARAM_SIZE
	.align		4
.L_15:
        /*0060*/ 	.byte	0x03, 0x19
        /*0062*/ 	.short	0x0014


	//----- nvinfo : EIATTR_PARAM_CBANK
	.align		4
        /*0064*/ 	.byte	0x04, 0x0a
        /*0066*/ 	.short	(.L_17 - .L_16)
	.align		4
.L_16:
        /*0068*/ 	.word	index@(.nv.constant0._Z3addPfS_i)
        /*006c*/ 	.short	0x0380
        /*006e*/ 	.short	0x0014


	//----- nvinfo : EIATTR_SW_WAR
	.align		4
.L_17:
        /*0070*/ 	.byte	0x04, 0x36
        /*0072*/ 	.short	(.L_19 - .L_18)
.L_18:
        /*0074*/ 	.word	0x00000008
.L_19:


//--------------------- .nv.callgraph             --------------------------
	.section	.nv.callgraph,"",@"SHT_CUDA_CALLGRAPH"
	.align	4
	.sectionentsize	8
	.align		4
        /*0000*/ 	.word	0x00000000
	.align		4
        /*0004*/ 	.word	0xffffffff
	.align		4
        /*0008*/ 	.word	0x00000000
	.align		4
        /*000c*/ 	.word	0xfffffffe
	.align		4
        /*0010*/ 	.word	0x00000000
	.align		4
        /*0014*/ 	.word	0xfffffffd
	.align		4
        /*0018*/ 	.word	0x00000000
	.align		4
        /*001c*/ 	.word	0xfffffffc


//--------------------- .text._Z3addPfS_i         --------------------------
	.section	.text._Z3addPfS_i,"ax",@progbits
	.align	128
        .global         _Z3addPfS_i
        .type           _Z3addPfS_i,@function
        .size           _Z3addPfS_i,(.L_x_6 - _Z3addPfS_i)
        .other          _Z3addPfS_i,@"STO_CUDA_ENTRY STV_DEFAULT"
_Z3addPfS_i:
.text._Z3addPfS_i:
[----:B------:R-:W-:Y:S08]  /*0000*/  LDC R1, c[0x0][0x37c] ;  /* 0x0000df00ff017b82 */ /* 0x000ff00000000800 */
[----:B------:R-:W0:Y:S02]  /*0010*/  LDC R6, c[0x0][0x390] ;  /* 0x0000e400ff067b82 */ /* 0x000e240000000800 */
[----:B0-----:R-:W-:-:S13]  /*0020*/  ISETP.GE.AND P0, PT, R6, 0x1, PT ;  /* 0x000000010600780c */ /* 0x001fda0003f06270 */
[----:B------:R-:W-:Y:S05]  /*0030*/  @!P0 EXIT ;  /* 0x000000000000894d */ /* 0x000fea0003800000 */
[C---:B------:R-:W-:Y:S01]  /*0040*/  ISETP.GE.U32.AND P1, PT, R6.reuse, 0x10, PT ;  /* 0x000000100600780c */ /* 0x040fe20003f26070 */
[----:B------:R-:W0:Y:S01]  /*0050*/  LDCU.64 UR12, c[0x0][0x358] ;  /* 0x00006b00ff0c77ac */ /* 0x000e220008000a00 */
[----:B------:R-:W-:Y:S01]  /*0060*/  LOP3.LUT R10, R6, 0xf, RZ, 0xc0, !PT ;  /* 0x0000000f060a7812 */ /* 0x000fe200078ec0ff */
[----:B------:R-:W-:-:S03]  /*0070*/  HFMA2 R0, -RZ, RZ, 0, 0 ;  /* 0x00000000ff007431 */ /* 0x000fc600000001ff */
[----:B------:R-:W-:-:S07]  /*0080*/  ISETP.NE.AND P0, PT, R10, RZ, PT ;  /* 0x000000ff0a00720c */ /* 0x000fce0003f05270 */
[----:B------:R-:W-:Y:S06]  /*0090*/  @!P1 BRA `(.L_x_0) ;  /* 0x0000000400549947 */ /* 0x000fec0003800000 */
[----:B------:R-:W1:Y:S01]  /*00a0*/  LDCU.128 UR8, c[0x0][0x380] ;  /* 0x00007000ff0877ac */ /* 0x000e620008000c00 */
[----:B------:R-:W-:-:S04]  /*00b0*/  LOP3.LUT R0, R6, 0x7ffffff0, RZ, 0xc0, !PT ;  /* 0x7ffffff006007812 */ /* 0x000fc800078ec0ff */
[----:B------:R-:W-:Y:S01]  /*00c0*/  IADD3 R7, PT, PT, -R0, RZ, RZ ;  /* 0x000000ff00077210 */ /* 0x000fe20007ffe1ff */
[----:B-1----:R-:W-:Y:S02]  /*00d0*/  UIADD3 UR6, UP0, UPT, UR8, 0x20, URZ ;  /* 0x0000002008067890 */ /* 0x002fe4000ff1e0ff */
[----:B------:R-:W-:Y:S02]  /*00e0*/  UIADD3 UR4, UP1, UPT, UR10, 0x20, URZ ;  /* 0x000000200a047890 */ /* 0x000fe4000ff3e0ff */
[----:B------:R-:W-:Y:S02]  /*00f0*/  UIADD3.X UR7, UPT, UPT, URZ, UR9, URZ, UP0, !UPT ;  /* 0x00000009ff077290 */ /* 0x000fe400087fe4ff */
[----:B------:R-:W-:Y:S01]  /*0100*/  UIADD3.X UR5, UPT, UPT, URZ, UR11, URZ, UP1, !UPT ;  /* 0x0000000bff057290 */ /* 0x000fe20008ffe4ff */
[----:B------:R-:W-:Y:S02]  /*0110*/  MOV R12, UR6 ;  /* 0x00000006000c7c02 */ /* 0x000fe40008000f00 */
[----:B------:R-:W-:-:S02]  /*0120*/  MOV R8, UR4 ;  /* 0x0000000400087c02 */ /* 0x000fc40008000f00 */
[----:B------:R-:W-:Y:S02]  /*0130*/  MOV R3, UR7 ;  /* 0x0000000700037c02 */ /* 0x000fe40008000f00 */
[----:B------:R-:W-:-:S07]  /*0140*/  MOV R9, UR5 ;  /* 0x0000000500097c02 */ /* 0x000fce0008000f00 */
.L_x_1:
[----:B------:R-:W-:Y:S02]  /*0150*/  MOV R2, R12 ;  /* 0x0000000c00027202 */ /* 0x000fe40000000f00 */
[----:B-1----:R-:W-:Y:S02]  /*0160*/  MOV R4, R8 ;  /* 0x0000000800047202 */ /* 0x002fe40000000f00 */
[----:B------:R-:W-:Y:S01]  /*0170*/  MOV R5, R9 ;  /* 0x0000000900057202 */ /* 0x000fe20000000f00 */
[----:B0-----:R-:W2:Y:S04]  /*0180*/  LDG.E R8, desc[UR12][R2.64+-0x20] ;  /* 0xffffe00c02087981 */ /* 0x001ea8000c1e1900 */
[----:B------:R-:W2:Y:S04]  /*0190*/  LDG.E R9, desc[UR12][R4.64+-0x20] ;  /* 0xffffe00c04097981 */ /* 0x000ea8000c1e1900 */
[----:B------:R-:W3:Y:S04]  /*01a0*/  LDG.E R11, desc[UR12][R4.64+-0x1c] ;  /* 0xffffe40c040b7981 */ /* 0x000ee8000c1e1900 */
[----:B------:R-:W4:Y:S04]  /*01b0*/  LDG.E R13, desc[UR12][R4.64+-0x18] ;  /* 0xffffe80c040d7981 */ /* 0x000f28000c1e1900 */
[----:B------:R-:W5:Y:S01]  /*01c0*/  LDG.E R15, desc[UR12][R4.64+-0x14] ;  /* 0xffffec0c040f7981 */ /* 0x000f62000c1e1900 */
[----:B--2---:R-:W-:-:S05]  /*01d0*/  FADD R9, R8, R9 ;  /* 0x0000000908097221 */ /* 0x004fca0000000000 */
[----:B------:R0:W-:Y:S04]  /*01e0*/  STG.E desc[UR12][R4.64+-0x20], R9 ;  /* 0xffffe00904007986 */ /* 0x0001e8000c10190c */
[----:B------:R-:W3:Y:S04]  /*01f0*/  LDG.E R8, desc[UR12][R2.64+-0x1c] ;  /* 0xffffe40c02087981 */ /* 0x000ee8000c1e1900 */
[----:B0-----:R-:W2:Y:S01]  /*0200*/  LDG.E R9, desc[UR12][R4.64+-0x10] ;  /* 0xfffff00c04097981 */ /* 0x001ea2000c1e1900 */
[----:B---3--:R-:W-:-:S05]  /*0210*/  FADD R11, R8, R11 ;  /* 0x0000000b080b7221 */ /* 0x008fca0000000000 */
[----:B------:R0:W-:Y:S04]  /*0220*/  STG.E desc[UR12][R4.64+-0x1c], R11 ;  /* 0xffffe40b04007986 */ /* 0x0001e8000c10190c */
[----:B------:R-:W4:Y:S04]  /*0230*/  LDG.E R8, desc[UR12][R2.64+-0x18] ;  /* 0xffffe80c02087981 */ /* 0x000f28000c1e1900 */
[----:B0-----:R-:W3:Y:S01]  /*0240*/  LDG.E R11, desc[UR12][R4.64+-0xc] ;  /* 0xfffff40c040b7981 */ /* 0x001ee2000c1e1900 */
[----:B----4-:R-:W-:-:S05]  /*0250*/  FADD R13, R8, R13 ;  /* 0x0000000d080d7221 */ /* 0x010fca0000000000 */
[----:B------:R0:W-:Y:S04]  /*0260*/  STG.E desc[UR12][R4.64+-0x18], R13 ;  /* 0xffffe80d04007986 */ /* 0x0001e8000c10190c */
[----:B------:R-:W5:Y:S04]  /*0270*/  LDG.E R8, desc[UR12][R2.64+-0x14] ;  /* 0xffffec0c02087981 */ /* 0x000f68000c1e1900 */
[----:B0-----:R-:W4:Y:S01]  /*0280*/  LDG.E R13, desc[UR12][R4.64+-0x8] ;  /* 0xfffff80c040d7981 */ /* 0x001f22000c1e1900 */
[----:B-----5:R-:W-:-:S05]  /*0290*/  FADD R15, R8, R15 ;  /* 0x0000000f080f7221 */ /* 0x020fca0000000000 */
[----:B------:R0:W-:Y:S04]  /*02a0*/  STG.E desc[UR12][R4.64+-0x14], R15 ;  /* 0xffffec0f04007986 */ /* 0x0001e8000c10190c */
[----:B------:R-:W2:Y:S04]  /*02b0*/  LDG.E R8, desc[UR12][R2.64+-0x10] ;  /* 0xfffff00c02087981 */ /* 0x000ea8000c1e1900 */
[----:B0-----:R-:W5:Y:S01]  /*02c0*/  LDG.E R15, desc[UR12][R4.64+-0x4] ;  /* 0xfffffc0c040f7981 */ /* 0x001f62000c1e1900 */
        /* <DEDUP_REMOVED lines=34> */
[----:B------:R-:W3:Y:S02]  /*04f0*/  LDG.E R8, desc[UR12][R2.64+0x14] ;  /* 0x0000140c02087981 */ /* 0x000ee4000c1e1900 */
[----:B---3--:R-:W-:-:S05]  /*0500*/  FADD R11, R8, R11 ;  /* 0x0000000b080b7221 */ /* 0x008fca0000000000 */
[----:B------:R1:W-:Y:S04]  /*0510*/  STG.E desc[UR12][R4.64+0x14], R11 ;  /* 0x0000140b04007986 */ /* 0x0003e8000c10190c */
[----:B------:R-:W4:Y:S01]  /*0520*/  LDG.E R8, desc[UR12][R2.64+0x18] ;  /* 0x0000180c02087981 */ /* 0x000f22000c1e1900 */
[----:B------:R-:W-:Y:S01]  /*0530*/  IADD3 R7, PT, PT, R7, 0x10, RZ ;  /* 0x0000001007077810 */ /* 0x000fe20007ffe0ff */
[----:B----4-:R-:W-:-:S05]  /*0540*/  FADD R13, R8, R13 ;  /* 0x0000000d080d7221 */ /* 0x010fca0000000000 */
[----:B------:R1:W-:Y:S04]  /*0550*/  STG.E desc[UR12][R4.64+0x18], R13 ;  /* 0x0000180d04007986 */ /* 0x0003e8000c10190c */
[----:B------:R2:W5:Y:S01]  /*0560*/  LDG.E R8, desc[UR12][R2.64+0x1c] ;  /* 0x00001c0c02087981 */ /* 0x000562000c1e1900 */
[----:B------:R-:W-:Y:S02]  /*0570*/  ISETP.NE.AND P1, PT, R7, RZ, PT ;  /* 0x000000ff0700720c */ /* 0x000fe40003f25270 */
[----:B------:R-:W-:-:S05]  /*0580*/  IADD3 R12, P2, PT, R2, 0x40, RZ ;  /* 0x00000040020c7810 */ /* 0x000fca0007f5e0ff */
[----:B--2---:R-:W-:Y:S02]  /*0590*/  IMAD.X R3, RZ, RZ, R3, P2 ;  /* 0x000000ffff037224 */ /* 0x004fe400010e0603 */
[----:B-----5:R-:W-:Y:S01]  /*05a0*/  FADD R15, R8, R15 ;  /* 0x0000000f080f7221 */ /* 0x020fe20000000000 */
[----:B------:R-:W-:-:S04]  /*05b0*/  IADD3 R8, P3, PT, R4, 0x40, RZ ;  /* 0x0000004004087810 */ /* 0x000fc80007f7e0ff */
[----:B------:R1:W-:Y:S01]  /*05c0*/  STG.E desc[UR12][R4.64+0x1c], R15 ;  /* 0x00001c0f04007986 */ /* 0x0003e2000c10190c */
[----:B0-----:R-:W-:Y:S01]  /*05d0*/  IADD3.X R9, PT, PT, RZ, R5, RZ, P3, !PT ;  /* 0x00000005ff097210 */ /* 0x001fe20001ffe4ff */
[----:B------:R-:W-:Y:S07]  /*05e0*/  @P1 BRA `(.L_x_1) ;  /* 0xfffffff800d81947 */ /* 0x000fee000383ffff */
.L_x_0:
[----:B0-----:R-:W-:Y:S05]  /*05f0*/  @!P0 EXIT ;  /* 0x000000000000894d */ /* 0x001fea0003800000 */
[----:B------:R-:W-:Y:S02]  /*0600*/  ISETP.GE.U32.AND P0, PT, R10, 0x8, PT ;  /* 0x000000080a00780c */ /* 0x000fe40003f06070 */
[----:B------:R-:W-:-:S04]  /*0610*/  LOP3.LUT R12, R6, 0x7, RZ, 0xc0, !PT ;  /* 0x00000007060c7812 */ /* 0x000fc800078ec0ff */
[----:B------:R-:W-:-:S07]  /*0620*/  ISETP.NE.AND P1, PT, R12, RZ, PT ;  /* 0x000000ff0c00720c */ /* 0x000fce0003f25270 */
[----:B------:R-:W-:Y:S06]  /*0630*/  @!P0 BRA `(.L_x_2) ;  /* 0x0000000000948947 */ /* 0x000fec0003800000 */
[----:B------:R-:W0:Y:S08]  /*0640*/  LDC.64 R2, c[0x0][0x380] ;  /* 0x0000e000ff027b82 */ /* 0x000e300000000a00 */
[----:B-1----:R-:W1:Y:S01]  /*0650*/  LDC.64 R4, c[0x0][0x388] ;  /* 0x0000e200ff047b82 */ /* 0x002e620000000a00 */
[----:B0-----:R-:W-:-:S05]  /*0660*/  IMAD.WIDE.U32 R2, R0, 0x4, R2 ;  /* 0x0000000400027825 */ /* 0x001fca00078e0002 */
[----:B------:R-:W2:Y:S01]  /*0670*/  LDG.E R7, desc[UR12][R2.64] ;  /* 0x0000000c02077981 */ /* 0x000ea2000c1e1900 */
[----:B-1----:R-:W-:-:S05]  /*0680*/  IMAD.WIDE.U32 R4, R0, 0x4, R4 ;  /* 0x0000000400047825 */ /* 0x002fca00078e0004 */
[----:B------:R-:W2:Y:S04]  /*0690*/  LDG.E R8, desc[UR12][R4.64] ;  /* 0x0000000c04087981 */ /* 0x000ea8000c1e1900 */
[----:B------:R-:W3:Y:S04]  /*06a0*/  LDG.E R9, desc[UR12][R4.64+0x4] ;  /* 0x0000040c04097981 */ /* 0x000ee8000c1e1900 */
[----:B------:R-:W4:Y:S04]  /*06b0*/  LDG.E R11, desc[UR12][R4.64+0x8] ;  /* 0x0000080c040b7981 */ /* 0x000f28000c1e1900 */
[----:B------:R-:W5:Y:S01]  /*06c0*/  LDG.E R13, desc[UR12][R4.64+0xc] ;  /* 0x00000c0c040d7981 */ /* 0x000f62000c1e1900 */
[----:B--2---:R-:W-:-:S05]  /*06d0*/  FADD R7, R7, R8 ;  /* 0x0000000807077221 */ /* 0x004fca0000000000 */
[----:B------:R-:W-:Y:S04]  /*06e0*/  STG.E desc[UR12][R4.64], R7 ;  /* 0x0000000704007986 */ /* 0x000fe8000c10190c */
[----:B------:R-:W3:Y:S02]  /*06f0*/  LDG.E R8, desc[UR12][R2.64+0x4] ;  /* 0x0000040c02087981 */ /* 0x000ee4000c1e1900 */
[----:B---3--:R-:W-:-:S05]  /*0700*/  FADD R9, R8, R9 ;  /* 0x0000000908097221 */ /* 0x008fca0000000000 */
[----:B------:R0:W-:Y:S04]  /*0710*/  STG.E desc[UR12][R4.64+0x4], R9 ;  /* 0x0000040904007986 */ /* 0x0001e8000c10190c */
[----:B------:R-:W4:Y:S04]  /*0720*/  LDG.E R8, desc[UR12][R2.64+0x8] ;  /* 0x0000080c02087981 */ /* 0x000f28000c1e1900 */
[----:B0-----:R-:W2:Y:S01]  /*0730*/  LDG.E R9, desc[UR12][R4.64+0x14] ;  /* 0x0000140c04097981 */ /* 0x001ea2000c1e1900 */
[----:B----4-:R-:W-:-:S05]  /*0740*/  FADD R11, R8, R11 ;  /* 0x0000000b080b7221 */ /* 0x010fca0000000000 */
[----:B------:R0:W-:Y:S04]  /*0750*/  STG.E desc[UR12][R4.64+0x8], R11 ;  /* 0x0000080b04007986 */ /* 0x0001e8000c10190c */
[----:B------:R-:W5:Y:S04]  /*0760*/  LDG.E R8, desc[UR12][R2.64+0xc] ;  /* 0x00000c0c02087981 */ /* 0x000f68000c1e1900 */
[----:B0-----:R-:W3:Y:S01]  /*0770*/  LDG.E R11, desc[UR12][R4.64+0x18] ;  /* 0x0000180c040b7981 */ /* 0x001ee2000c1e1900 */
[----:B-----5:R-:W-:-:S03]  /*0780*/  FADD R13, R8, R13 ;  /* 0x0000000d080d7221 */ /* 0x020fc60000000000 */
[----:B------:R-:W4:Y:S04]  /*0790*/  LDG.E R8, desc[UR12][R4.64+0x10] ;  /* 0x0000100c04087981 */ /* 0x000f28000c1e1900 */
[----:B------:R0:W-:Y:S04]  /*07a0*/  STG.E desc[UR12][R4.64+0xc], R13 ;  /* 0x00000c0d04007986 */ /* 0x0001e8000c10190c */
[----:B------:R-:W4:Y:S04]  /*07b0*/  LDG.E R7, desc[UR12][R2.64+0x10] ;  /* 0x0000100c02077981 */ /* 0x000f28000c1e1900 */
[----:B0-----:R-:W5:Y:S01]  /*07c0*/  LDG.E R13, desc[UR12][R4.64+0x1c] ;  /* 0x00001c0c040d7981 */ /* 0x001f62000c1e1900 */
[----:B----4-:R-:W-:-:S05]  /*07d0*/  FADD R7, R7, R8 ;  /* 0x0000000807077221 */ /* 0x010fca0000000000 */
[----:B------:R0:W-:Y:S04]  /*07e0*/  STG.E desc[UR12][R4.64+0x10], R7 ;  /* 0x0000100704007986 */ /* 0x0001e8000c10190c */
[----:B------:R-:W2:Y:S02]  /*07f0*/  LDG.E R8, desc[UR12][R2.64+0x14] ;  /* 0x0000140c02087981 */ /* 0x000ea4000c1e1900 */
[----:B--2---:R-:W-:-:S05]  /*0800*/  FADD R9, R8, R9 ;  /* 0x0000000908097221 */ /* 0x004fca0000000000 */
[----:B------:R0:W-:Y:S04]  /*0810*/  STG.E desc[UR12][R4.64+0x14], R9 ;  /* 0x0000140904007986 */ /* 0x0001e8000c10190c */
[----:B------:R-:W3:Y:S02]  /*0820*/  LDG.E R8, desc[UR12][R2.64+0x18] ;  /* 0x0000180c02087981 */ /* 0x000ee4000c1e1900 */
[----:B---3--:R-:W-:-:S05]  /*0830*/  FADD R11, R8, R11 ;  /* 0x0000000b080b7221 */ /* 0x008fca0000000000 */
[----:B------:R0:W-:Y:S04]  /*0840*/  STG.E desc[UR12][R4.64+0x18], R11 ;  /* 0x0000180b04007986 */ /* 0x0001e8000c10190c */
[----:B------:R-:W5:Y:S01]  /*0850*/  LDG.E R8, desc[UR12][R2.64+0x1c] ;  /* 0x00001c0c02087981 */ /* 0x000f62000c1e1900 */
[----:B------:R-:W-:Y:S01]  /*0860*/  IADD3 R0, PT, PT, R0, 0x8, RZ ;  /* 0x0000000800007810 */ /* 0x000fe20007ffe0ff */
[----:B-----5:R-:W-:-:S05]  /*0870*/  FADD R13, R8, R13 ;  /* 0x0000000d080d7221 */ /* 0x020fca0000000000 */
[----:B------:R0:W-:Y:S02]  /*0880*/  STG.E desc[UR12][R4.64+0x1c], R13 ;  /* 0x00001c0d04007986 */ /* 0x0001e4000c10190c */
.L_x_2:
[----:B------:R-:W-:Y:S05]  /*0890*/  @!P1 EXIT ;  /* 0x000000000000994d */ /* 0x000fea0003800000 */
[----:B------:R-:W-:Y:S02]  /*08a0*/  ISETP.GE.U32.AND P0, PT, R12, 0x4, PT ;  /* 0x000000040c00780c */ /* 0x000fe40003f06070 */
[----:B------:R-:W-:-:S04]  /*08b0*/  LOP3.LUT R6, R6, 0x3, RZ, 0xc0, !PT ;  /* 0x0000000306067812 */ /* 0x000fc800078ec0ff */
[----:B------:R-:W-:-:S07]  /*08c0*/  ISETP.NE.AND P1, PT, R6, RZ, PT ;  /* 0x000000ff0600720c */ /* 0x000fce0003f25270 */
[----:B------:R-:W-:Y:S06]  /*08d0*/  @!P0 BRA `(.L_x_3) ;  /* 0x0000000000548947 */ /* 0x000fec0003800000 */
[----:B01----:R-:W0:Y:S08]  /*08e0*/  LDC.64 R4, c[0x0][0x380] ;  /* 0x0000e000ff047b82 */ /* 0x003e300000000a00 */
[----:B------:R-:W1:Y:S01]  /*08f0*/  LDC.64 R2, c[0x0][0x388] ;  /* 0x0000e200ff027b82 */ /* 0x000e620000000a00 */
        /* <DEDUP_REMOVED lines=8> */
[----:B------:R2:W-:Y:S04]  /*0980*/  STG.E desc[UR12][R2.64], R7 ;  /* 0x0000000702007986 */ /* 0x0005e8000c10190c */
[----:B------:R-:W3:Y:S02]  /*0990*/  LDG.E R8, desc[UR12][R4.64+0x4] ;  /* 0x0000040c04087981 */ /* 0x000ee4000c1e1900 */
[----:B---3--:R-:W-:-:S05]  /*09a0*/  FADD R9, R8, R9 ;  /* 0x0000000908097221 */ /* 0x008fca0000000000 */
[----:B------:R2:W-:Y:S04]  /*09b0*/  STG.E desc[UR12][R2.64+0x4], R9 ;  /* 0x0000040902007986 */ /* 0x0005e8000c10190c */
[----:B------:R-:W4:Y:S02]  /*09c0*/  LDG.E R8, desc[UR12][R4.64+0x8] ;  /* 0x0000080c04087981 */ /* 0x000f24000c1e1900 */
[----:B----4-:R-:W-:-:S05]  /*09d0*/  FADD R11, R8, R11 ;  /* 0x0000000b080b7221 */ /* 0x010fca0000000000 */
[----:B------:R2:W-:Y:S04]  /*09e0*/  STG.E desc[UR12][R2.64+0x8], R11 ;  /* 0x0000080b02007986 */ /* 0x0005e8000c10190c */
[----:B------:R-:W5:Y:S01]  /*09f0*/  LDG.E R8, desc[UR12][R4.64+0xc] ;  /* 0x00000c0c04087981 */ /* 0x000f62000c1e1900 */
[----:B------:R-:W-:Y:S01]  /*0a00*/  IADD3 R0, PT, PT, R0, 0x4, RZ ;  /* 0x0000000400007810 */ /* 0x000fe20007ffe0ff */
[----:B-----5:R-:W-:-:S05]  /*0a10*/  FADD R13, R8, R13 ;  /* 0x0000000d080d7221 */ /* 0x020fca0000000000 */
[----:B------:R2:W-:Y:S02]  /*0a20*/  STG.E desc[UR12][R2.64+0xc], R13 ;  /* 0x00000c0d02007986 */ /* 0x0005e4000c10190c */
.L_x_3:
[----:B------:R-:W-:Y:S05]  /*0a30*/  @!P1 EXIT ;  /* 0x000000000000994d */ /* 0x000fea0003800000 */
[----:B--2---:R-:W2:Y:S01]  /*0a40*/  LDC.64 R2, c[0x0][0x388] ;  /* 0x0000e200ff027b82 */ /* 0x004ea20000000a00 */
[----:B------:R-:W-:-:S07]  /*0a50*/  IMAD.MOV R6, RZ, RZ, -R6 ;  /* 0x000000ffff067224 */ /* 0x000fce00078e0a06 */
[----:B01----:R-:W0:Y:S01]  /*0a60*/  LDC.64 R4, c[0x0][0x380] ;  /* 0x0000e000ff047b82 */ /* 0x003e220000000a00 */
[----:B--2---:R-:W-:-:S05]  /*0a70*/  IMAD.WIDE.U32 R2, R0, 0x4, R2 ;  /* 0x0000000400027825 */ /* 0x004fca00078e0002 */
[----:B------:R-:W-:Y:S01]  /*0a80*/  MOV R9, R3 ;  /* 0x0000000300097202 */ /* 0x000fe20000000f00 */
[----:B0-----:R-:W-:Y:S01]  /*0a90*/  IMAD.WIDE.U32 R4, R0, 0x4, R4 ;  /* 0x0000000400047825 */ /* 0x001fe200078e0004 */
[----:B------:R-:W-:-:S07]  /*0aa0*/  MOV R0, R2 ;  /* 0x0000000200007202 */ /* 0x000fce0000000f00 */
.L_x_4:
[----:B0-----:R-:W-:Y:S02]  /*0ab0*/  MOV R2, R0 ;  /* 0x0000000000027202 */ /* 0x001fe40000000f00 */
[----:B------:R-:W-:Y:S01]  /*0ac0*/  MOV R3, R9 ;  /* 0x0000000900037202 */ /* 0x000fe20000000f00 */
[----:B------:R0:W2:Y:S04]  /*0ad0*/  LDG.E R0, desc[UR12][R4.64] ;  /* 0x0000000c04007981 */ /* 0x0000a8000c1e1900 */
[----:B------:R-:W2:Y:S01]  /*0ae0*/  LDG.E R7, desc[UR12][R2.64] ;  /* 0x0000000c02077981 */ /* 0x000ea2000c1e1900 */
[----:B------:R-:W-:-:S04]  /*0af0*/  IADD3 R6, PT, PT, R6, 0x1, RZ ;  /* 0x0000000106067810 */ /* 0x000fc80007ffe0ff */
[----:B------:R-:W-:Y:S02]  /*0b00*/  ISETP.NE.AND P0, PT, R6, RZ, PT ;  /* 0x000000ff0600720c */ /* 0x000fe40003f05270 */
[----:B0-----:R-:W-:-:S04]  /*0b10*/  IADD3 R4, P2, PT, R4, 0x4, RZ ;  /* 0x0000000404047810 */ /* 0x001fc80007f5e0ff */
[----:B------:R-:W-:Y:S01]  /*0b20*/  IADD3.X R5, PT, PT, RZ, R5, RZ, P2, !PT ;  /* 0x00000005ff057210 */ /* 0x000fe200017fe4ff */
[----:B--2---:R-:W-:Y:S01]  /*0b30*/  FADD R7, R0, R7 ;  /* 0x0000000700077221 */ /* 0x004fe20000000000 */
[----:B------:R-:W-:-:S04]  /*0b40*/  IADD3 R0, P1, PT, R2, 0x4, RZ ;  /* 0x0000000402007810 */ /* 0x000fc80007f3e0ff */
[----:B------:R0:W-:Y:S01]  /*0b50*/  STG.E desc[UR12][R2.64], R7 ;  /* 0x0000000702007986 */ /* 0x0001e2000c10190c */
[----:B------:R-:W-:Y:S01]  /*0b60*/  IADD3.X R9, PT, PT, RZ, R3, RZ, P1, !PT ;  /* 0x00000003ff097210 */ /* 0x000fe20000ffe4ff */
[----:B------:R-:W-:Y:S07]  /*0b70*/  @P0 BRA `(.L_x_4) ;  /* 0xfffffffc00cc0947 */ /* 0x000fee000383ffff */
[----:B------:R-:W-:Y:S05]  /*0b80*/  EXIT ;  /* 0x000000000000794d */ /* 0x000fea0003800000 */
.L_x_5:
[----:B------:R-:W-:-:S00]  /*0b90*/  BRA `(.L_x_5) ;  /* 0xfffffffc00fc7947 */ /* 0x000fc0000383ffff */
[----:B------:R-:W-:-:S00]  /*0ba0*/  NOP ;  /* 0x0000000000007918 */ /* 0x000fc00000000000 */
        /* <DEDUP_REMOVED lines=13> */
.L_x_6:


//--------------------- .nv.shared.reserved.0     --------------------------
	.section	.nv.shared.reserved.0,"aw",@nobits
	.weak		__nv_reservedSMEM_offset_0_alias
	.size		__nv_reservedSMEM_offset_0_alias, 0, 64
	.other		__nv_reservedSMEM_offset_0_alias,@"STO_CUDA_RESERVED_SHARED STV_DEFAULT"
__nv_reservedSMEM_offset_0_alias:
	.zero		0
	.zero		64


//--------------------- .nv.constant0._Z3addPfS_i --------------------------
	.section	.nv.constant0._Z3addPfS_i,"a",@progbits
	.sectionflags	@""
	.align	4
.nv.constant0._Z3addPfS_i:
	.zero		916


//--------------------- SYMBOLS --------------------------

	.type		.nv.reservedSmem.offset0,@object
	.size		.nv.reservedSmem.offset0,0x4
